//
// Generated by NVIDIA NVVM Compiler
//
// Compiler Build ID: CL-36424714
// Cuda compilation tools, release 13.0, V13.0.88
// Based on NVVM 20.0.0
//

.version 9.0
.target sm_100
.address_size 64

	// .globl	_Z10fma_kernelPfS_S_mi

.visible .entry _Z10fma_kernelPfS_S_mi(
	.param .u64 .ptr .align 1 _Z10fma_kernelPfS_S_mi_param_0,
	.param .u64 .ptr .align 1 _Z10fma_kernelPfS_S_mi_param_1,
	.param .u64 .ptr .align 1 _Z10fma_kernelPfS_S_mi_param_2,
	.param .u64 _Z10fma_kernelPfS_S_mi_param_3,
	.param .u32 _Z10fma_kernelPfS_S_mi_param_4
)
{
	.reg .pred 	%p<7>;
	.reg .b32 	%r<16>;
	.reg .b32 	%f<42>;
	.reg .b64 	%rd<13>;

	ld.param.u64 	%rd5, [_Z10fma_kernelPfS_S_mi_param_0];
	ld.param.u64 	%rd6, [_Z10fma_kernelPfS_S_mi_param_1];
	ld.param.u64 	%rd7, [_Z10fma_kernelPfS_S_mi_param_2];
	ld.param.u64 	%rd8, [_Z10fma_kernelPfS_S_mi_param_3];
	ld.param.u32 	%r8, [_Z10fma_kernelPfS_S_mi_param_4];
	mov.u32 	%r9, %ntid.x;
	mov.u32 	%r10, %ctaid.x;
	mov.u32 	%r11, %tid.x;
	mad.lo.s32 	%r12, %r9, %r10, %r11;
	cvt.u64.u32 	%rd1, %r12;
	setp.le.u64 	%p1, %rd8, %rd1;
	@%p1 bra 	$L__BB0_9;
	cvta.to.global.u64 	%rd9, %rd7;
	cvta.to.global.u64 	%rd10, %rd5;
	cvta.to.global.u64 	%rd11, %rd6;
	shl.b64 	%rd12, %rd1, 2;
	add.s64 	%rd2, %rd10, %rd12;
	add.s64 	%rd3, %rd11, %rd12;
	add.s64 	%rd4, %rd9, %rd12;
	ld.global.f32 	%f41, [%rd4];
	setp.lt.s32 	%p2, %r8, 1;
	@%p2 bra 	$L__BB0_8;
	ld.global.f32 	%f36, [%rd3];
	ld.global.f32 	%f37, [%rd2];
	and.b32  	%r1, %r8, 3;
	setp.lt.u32 	%p3, %r8, 4;
	@%p3 bra 	$L__BB0_5;
	and.b32  	%r13, %r8, 2147483644;
	neg.s32 	%r14, %r13;
$L__BB0_4:
	.pragma "nounroll";
	fma.rn.f32 	%f22, %f37, %f36, %f41;
	fma.rn.f32 	%f23, %f36, %f22, %f37;
	fma.rn.f32 	%f24, %f22, %f23, %f36;
	fma.rn.f32 	%f25, %f23, %f24, %f22;
	fma.rn.f32 	%f26, %f24, %f25, %f23;
	fma.rn.f32 	%f27, %f25, %f26, %f24;
	fma.rn.f32 	%f28, %f26, %f27, %f25;
	fma.rn.f32 	%f29, %f27, %f28, %f26;
	fma.rn.f32 	%f30, %f28, %f29, %f27;
	fma.rn.f32 	%f41, %f29, %f30, %f28;
	fma.rn.f32 	%f37, %f30, %f41, %f29;
	fma.rn.f32 	%f36, %f41, %f37, %f30;
	add.s32 	%r14, %r14, 4;
	setp.ne.s32 	%p4, %r14, 0;
	@%p4 bra 	$L__BB0_4;
$L__BB0_5:
	setp.eq.s32 	%p5, %r1, 0;
	@%p5 bra 	$L__BB0_8;
	neg.s32 	%r15, %r1;
$L__BB0_7:
	.pragma "nounroll";
	fma.rn.f32 	%f41, %f37, %f36, %f41;
	fma.rn.f32 	%f37, %f36, %f41, %f37;
	fma.rn.f32 	%f36, %f41, %f37, %f36;
	add.s32 	%r15, %r15, 1;
	setp.ne.s32 	%p6, %r15, 0;
	@%p6 bra 	$L__BB0_7;
$L__BB0_8:
	st.global.f32 	[%rd4], %f41;
$L__BB0_9:
	ret;

}


// ===== COMPILED SASS (sm_100) =====

	.target	sm_100

	.elftype	@"ET_EXEC"


//--------------------- .note.nv.tkinfo           --------------------------
	.section	.note.nv.tkinfo,"",@"SHT_NOTE"
	.sectionflags	@"SHF_NOTE_NV_TKINFO"
	.tkinfo
        /*0018*/ 	.word	0x00000002
        /*0030*/ 	.string	""
        /*0030*/ 	.string	"ptxas"
        /*0030*/ 	.string	"Cuda compilation tools, release 13.0, V13.0.88"
        /*0030*/ 	.string	"Build cuda_13.0.r13.0/compiler.36424714_0"
        /*0030*/ 	.string	"-arch sm_100 -m 64 "



//--------------------- .note.nv.cuinfo           --------------------------
	.section	.note.nv.cuinfo,"",@"SHT_NOTE"
	.sectionflags	@"SHF_NOTE_NV_CUINFO"
        /*0018*/ 	.short	0x0002
        /*001a*/ 	.short	0x0064
        /*001c*/ 	.short	0x0082
	.zero		2


//--------------------- .nv.info                  --------------------------
	.section	.nv.info,"",@"SHT_CUDA_INFO"
	.align	4


	//----- nvinfo : EIATTR_REGCOUNT
	.align		4
        /*0000*/ 	.byte	0x04, 0x2f
        /*0002*/ 	.short	(.L_1 - .L_0)
	.align		4
.L_0:
        /*0004*/ 	.word	index@(_Z10fma_kernelPfS_S_mi)
        /*0008*/ 	.word	0x0000000c


	//----- nvinfo : EIATTR_FRAME_SIZE
	.align		4
.L_1:
        /*000c*/ 	.byte	0x04, 0x11
        /*000e*/ 	.short	(.L_3 - .L_2)
	.align		4
.L_2:
        /*0010*/ 	.word	index@(_Z10fma_kernelPfS_S_mi)
        /*0014*/ 	.word	0x00000000


	//----- nvinfo : EIATTR_MIN_STACK_SIZE
	.align		4
.L_3:
        /*0018*/ 	.byte	0x04, 0x12
        /*001a*/ 	.short	(.L_5 - .L_4)
	.align		4
.L_4:
        /*001c*/ 	.word	index@(_Z10fma_kernelPfS_S_mi)
        /*0020*/ 	.word	0x00000000
.L_5:


//--------------------- .nv.compat                --------------------------
	.section	.nv.compat,"",@"SHT_CUDA_COMPAT_INFO"
	.align	4
        /*0000*/ 	.byte	0x02, 0x09, 0x00, 0x00, 0x02, 0x02, 0x01, 0x00, 0x02, 0x05, 0x05, 0x00, 0x03, 0x07, 0x01, 0x01
        /*0010*/ 	.byte	0x02, 0x03, 0x00, 0x00, 0x02, 0x06, 0x01, 0x00, 0x04, 0x0b, 0x08, 0x00, 0x09, 0x00, 0x00, 0x00
        /*0020*/ 	.byte	0x00, 0x00, 0x00, 0x00


//--------------------- .nv.info._Z10fma_kernelPfS_S_mi --------------------------
	.section	.nv.info._Z10fma_kernelPfS_S_mi,"",@"SHT_CUDA_INFO"
	.sectionflags	@""
	.align	4


	//----- nvinfo : EIATTR_CUDA_API_VERSION
	.align		4
        /*0000*/ 	.byte	0x04, 0x37
        /*0002*/ 	.short	(.L_7 - .L_6)
.L_6:
        /*0004*/ 	.word	0x00000082


	//----- nvinfo : EIATTR_KPARAM_INFO
	.align		4
.L_7:
        /*0008*/ 	.byte	0x04, 0x17
        /*000a*/ 	.short	(.L_9 - .L_8)
.L_8:
        /*000c*/ 	.word	0x00000000
        /*0010*/ 	.short	0x0004
        /*0012*/ 	.short	0x0020
        /*0014*/ 	.byte	0x00, 0xf0, 0x11, 0x00


	//----- nvinfo : EIATTR_KPARAM_INFO
	.align		4
.L_9:
        /*0018*/ 	.byte	0x04, 0x17
        /*001a*/ 	.short	(.L_11 - .L_10)
.L_10:
        /*001c*/ 	.word	0x00000000
        /*0020*/ 	.short	0x0003
        /*0022*/ 	.short	0x0018
        /*0024*/ 	.byte	0x00, 0xf0, 0x21, 0x00


	//----- nvinfo : EIATTR_KPARAM_INFO
	.align		4
.L_11:
        /*0028*/ 	.byte	0x04, 0x17
        /*002a*/ 	.short	(.L_13 - .L_12)
.L_12:
        /*002c*/ 	.word	0x00000000
        /*0030*/ 	.short	0x0002
        /*0032*/ 	.short	0x0010
        /*0034*/ 	.byte	0x00, 0xf5, 0x21, 0x00


	//----- nvinfo : EIATTR_KPARAM_INFO
	.align		4
.L_13:
        /*0038*/ 	.byte	0x04, 0x17
        /*003a*/ 	.short	(.L_15 - .L_14)
.L_14:
        /*003c*/ 	.word	0x00000000
        /*0040*/ 	.short	0x0001
        /*0042*/ 	.short	0x0008
        /*0044*/ 	.byte	0x00, 0xf5, 0x21, 0x00


	//----- nvinfo : EIATTR_KPARAM_INFO
	.align		4
.L_15:
        /*0048*/ 	.byte	0x04, 0x17
        /*004a*/ 	.short	(.L_17 - .L_16)
.L_16:
        /*004c*/ 	.word	0x00000000
        /*0050*/ 	.short	0x0000
        /*0052*/ 	.short	0x0000
        /*0054*/ 	.byte	0x00, 0xf5, 0x21, 0x00


	//----- nvinfo : EIATTR_SPARSE_MMA_MASK
	.align		4
.L_17:
        /*0058*/ 	.byte	0x03, 0x50
        /*005a*/ 	.short	0x0000


	//----- nvinfo : EIATTR_MAXREG_COUNT
	.align		4
        /*005c*/ 	.byte	0x03, 0x1b
        /*005e*/ 	.short	0x00ff


	//----- nvinfo : EIATTR_MERCURY_ISA_VERSION
	.align		4
        /*0060*/ 	.byte	0x03, 0x5f
        /*0062*/ 	.short	0x0101


	//----- nvinfo : EIATTR_VRC_CTA_INIT_COUNT
	.align		4
        /*0064*/ 	.byte	0x02, 0x4a
	.zero		1
	.zero		1


	//----- nvinfo : EIATTR_EXIT_INSTR_OFFSETS
	.align		4
        /*0068*/ 	.byte	0x04, 0x1c
        /*006a*/ 	.short	(.L_19 - .L_18)


	//   ....[0]....
.L_18:
        /*006c*/ 	.word	0x00000080


	//   ....[1]....
        /*0070*/ 	.word	0x00000380


	//----- nvinfo : EIATTR_CBANK_PARAM_SIZE
	.align		4
.L_19:
        /*0074*/ 	.byte	0x03, 0x19
        /*0076*/ 	.short	0x0024


	//----- nvinfo : EIATTR_PARAM_CBANK
	.align		4
        /*0078*/ 	.byte	0x04, 0x0a
        /*007a*/ 	.short	(.L_21 - .L_20)
	.align		4
.L_20:
        /*007c*/ 	.word	index@(.nv.constant0._Z10fma_kernelPfS_S_mi)
        /*0080*/ 	.short	0x0380
        /*0082*/ 	.short	0x0024


	//----- nvinfo : EIATTR_SW_WAR
	.align		4
.L_21:
        /*0084*/ 	.byte	0x04, 0x36
        /*0086*/ 	.short	(.L_23 - .L_22)
.L_22:
        /*0088*/ 	.word	0x00000008
.L_23:


//--------------------- .nv.callgraph             --------------------------
	.section	.nv.callgraph,"",@"SHT_CUDA_CALLGRAPH"
	.align	4
	.sectionentsize	8
	.align		4
        /*0000*/ 	.word	0x00000000
	.align		4
        /*0004*/ 	.word	0xffffffff
	.align		4
        /*0008*/ 	.word	0x00000000
	.align		4
        /*000c*/ 	.word	0xfffffffe
	.align		4
        /*0010*/ 	.word	0x00000000
	.align		4
        /*0014*/ 	.word	0xfffffffd
	.align		4
        /*0018*/ 	.word	0x00000000
	.align		4
        /*001c*/ 	.word	0xfffffffc


//--------------------- .text._Z10fma_kernelPfS_S_mi --------------------------
	.section	.text._Z10fma_kernelPfS_S_mi,"ax",@progbits
	.align	128
        .global         _Z10fma_kernelPfS_S_mi
        .type           _Z10fma_kernelPfS_S_mi,@function
        .size           _Z10fma_kernelPfS_S_mi,(.L_x_5 - _Z10fma_kernelPfS_S_mi)
        .other          _Z10fma_kernelPfS_S_mi,@"STO_CUDA_ENTRY STV_DEFAULT"
_Z10fma_kernelPfS_S_mi:
.text._Z10fma_kernelPfS_S_mi:
[----:B------:R-:W-:Y:S01]  /*0000*/  LDC R1, c[0x0][0x37c] ;  /* 0x0000df00ff017b82 */ /* 0x000fe20000000800 */
[----:B------:R-:W0:Y:S01]  /*0010*/  S2R R0, SR_CTAID.X ;  /* 0x0000000000007919 */ /* 0x000e220000002500 */
[----:B------:R-:W0:Y:S01]  /*0020*/  LDCU UR4, c[0x0][0x360] ;  /* 0x00006c00ff0477ac */ /* 0x000e220008000800 */
[----:B------:R-:W0:Y:S01]  /*0030*/  S2R R3, SR_TID.X ;  /* 0x0000000000037919 */ /* 0x000e220000002100 */
[----:B------:R-:W1:Y:S01]  /*0040*/  LDCU.64 UR6, c[0x0][0x398] ;  /* 0x00007300ff0677ac */ /* 0x000e620008000a00 */
[----:B0-----:R-:W-:-:S05]  /*0050*/  IMAD R0, R0, UR4, R3 ;  /* 0x0000000400007c24 */ /* 0x001fca000f8e0203 */
[----:B-1----:R-:W-:-:S04]  /*0060*/  ISETP.GE.U32.AND P0, PT, R0, UR6, PT ;  /* 0x0000000600007c0c */ /* 0x002fc8000bf06070 */
[----:B------:R-:W-:-:S13]  /*0070*/  ISETP.GE.U32.AND.EX P0, PT, RZ, UR7, PT, P0 ;  /* 0x00000007ff007c0c */ /* 0x000fda000bf06100 */
[----:B------:R-:W-:Y:S05]  /*0080*/  @P0 EXIT ;  /* 0x000000000000094d */ /* 0x000fea0003800000 */
[----:B------:R-:W0:Y:S01]  /*0090*/  LDCU.64 UR4, c[0x0][0x390] ;  /* 0x00007200ff0477ac */ /* 0x000e220008000a00 */
[----:B------:R-:W-:Y:S02]  /*00a0*/  SHF.L.U32 R4, R0, 0x2, RZ ;  /* 0x0000000200047819 */ /* 0x000fe400000006ff */
[----:B------:R-:W-:Y:S01]  /*00b0*/  SHF.R.U32.HI R0, RZ, 0x1e, R0 ;  /* 0x0000001eff007819 */ /* 0x000fe20000011600 */
[----:B------:R-:W1:Y:S01]  /*00c0*/  LDCU.64 UR6, c[0x0][0x358] ;  /* 0x00006b00ff0677ac */ /* 0x000e620008000a00 */
[----:B------:R-:W2:Y:S01]  /*00d0*/  LDCU.128 UR8, c[0x0][0x380] ;  /* 0x00007000ff0877ac */ /* 0x000ea20008000c00 */
[----:B0-----:R-:W-:-:S04]  /*00e0*/  IADD3 R2, P0, PT, R4, UR4, RZ ;  /* 0x0000000404027c10 */ /* 0x001fc8000ff1e0ff */
[----:B------:R-:W-:Y:S01]  /*00f0*/  IADD3.X R3, PT, PT, R0, UR5, RZ, P0, !PT ;  /* 0x0000000500037c10 */ /* 0x000fe200087fe4ff */
[----:B------:R-:W0:Y:S04]  /*0100*/  LDCU UR5, c[0x0][0x3a0] ;  /* 0x00007400ff0577ac */ /* 0x000e280008000800 */
[----:B-1----:R1:W5:Y:S01]  /*0110*/  LDG.E R9, desc[UR6][R2.64] ;  /* 0x0000000602097981 */ /* 0x002362000c1e1900 */
[C---:B--2---:R-:W-:Y:S02]  /*0120*/  IADD3 R6, P0, PT, R4.reuse, UR8, RZ ;  /* 0x0000000804067c10 */ /* 0x044fe4000ff1e0ff */
[----:B------:R-:W-:Y:S02]  /*0130*/  IADD3 R4, P1, PT, R4, UR10, RZ ;  /* 0x0000000a04047c10 */ /* 0x000fe4000ff3e0ff */
[----:B------:R-:W-:-:S02]  /*0140*/  IADD3.X R7, PT, PT, R0, UR9, RZ, P0, !PT ;  /* 0x0000000900077c10 */ /* 0x000fc400087fe4ff */
[----:B------:R-:W-:Y:S01]  /*0150*/  IADD3.X R5, PT, PT, R0, UR11, RZ, P1, !PT ;  /* 0x0000000b00057c10 */ /* 0x000fe20008ffe4ff */
[----:B0-----:R-:W-:-:S09]  /*0160*/  UISETP.GE.AND UP0, UPT, UR5, 0x1, UPT ;  /* 0x000000010500788c */ /* 0x001fd2000bf06270 */
[----:B-1----:R-:W-:Y:S05]  /*0170*/  BRA.U !UP0, `(.L_x_0) ;  /* 0x00000001087c7547 */ /* 0x002fea000b800000 */
[----:B------:R0:W5:Y:S04]  /*0180*/  LDG.E R4, desc[UR6][R4.64] ;  /* 0x0000000604047981 */ /* 0x000168000c1e1900 */
[----:B------:R0:W5:Y:S01]  /*0190*/  LDG.E R6, desc[UR6][R6.64] ;  /* 0x0000000606067981 */ /* 0x000162000c1e1900 */
[----:B------:R-:W-:Y:S02]  /*01a0*/  UISETP.GE.U32.AND UP1, UPT, UR5, 0x4, UPT ;  /* 0x000000040500788c */ /* 0x000fe4000bf26070 */
[----:B------:R-:W-:-:S04]  /*01b0*/  ULOP3.LUT UR4, UR5, 0x3, URZ, 0xc0, !UPT ;  /* 0x0000000305047892 */ /* 0x000fc8000f8ec0ff */
[----:B------:R-:W-:-:S03]  /*01c0*/  UISETP.NE.AND UP0, UPT, UR4, URZ, UPT ;  /* 0x000000ff0400728c */ /* 0x000fc6000bf05270 */
[----:B0-----:R-:W-:Y:S08]  /*01d0*/  BRA.U !UP1, `(.L_x_1) ;  /* 0x0000000109447547 */ /* 0x001ff0000b800000 */
[----:B------:R-:W-:-:S04]  /*01e0*/  ULOP3.LUT UR5, UR5, 0x7ffffffc, URZ, 0xc0, !UPT ;  /* 0x7ffffffc05057892 */ /* 0x000fc8000f8ec0ff */
[----:B------:R-:W-:-:S12]  /*01f0*/  UIADD3 UR5, UPT, UPT, -UR5, URZ, URZ ;  /* 0x000000ff05057290 */ /* 0x000fd8000fffe1ff */
.L_x_2:
[----:B-----5:R-:W-:Y:S01]  /*0200*/  FFMA R9, R6, R4, R9 ;  /* 0x0000000406097223 */ /* 0x020fe20000000009 */
[----:B------:R-:W-:-:S03]  /*0210*/  UIADD3 UR5, UPT, UPT, UR5, 0x4, URZ ;  /* 0x0000000405057890 */ /* 0x000fc6000fffe0ff */
[----:B------:R-:W-:Y:S01]  /*0220*/  FFMA R6, R9, R4, R6 ;  /* 0x0000000409067223 */ /* 0x000fe20000000006 */
[----:B------:R-:W-:-:S03]  /*0230*/  UISETP.NE.AND UP1, UPT, UR5, URZ, UPT ;  /* 0x000000ff0500728c */ /* 0x000fc6000bf25270 */
[----:B------:R-:W-:-:S04]  /*0240*/  FFMA R5, R9, R6, R4 ;  /* 0x0000000609057223 */ /* 0x000fc80000000004 */
        /* <DEDUP_REMOVED lines=8> */
[----:B------:R-:W-:Y:S01]  /*02d0*/  FFMA R4, R9, R6, R4 ;  /* 0x0000000609047223 */ /* 0x000fe20000000004 */
[----:B------:R-:W-:Y:S06]  /*02e0*/  BRA.U UP1, `(.L_x_2) ;  /* 0xfffffffd01c47547 */ /* 0x000fec000b83ffff */
.L_x_1:
[----:B------:R-:W-:Y:S05]  /*02f0*/  BRA.U !UP0, `(.L_x_0) ;  /* 0x00000001081c7547 */ /* 0x000fea000b800000 */
[----:B------:R-:W-:-:S12]  /*0300*/  UIADD3 UR4, UPT, UPT, -UR4, URZ, URZ ;  /* 0x000000ff04047290 */ /* 0x000fd8000fffe1ff */
.L_x_3:
[----:B------:R-:W-:Y:S01]  /*0310*/  UIADD3 UR4, UPT, UPT, UR4, 0x1, URZ ;  /* 0x0000000104047890 */ /* 0x000fe2000fffe0ff */
[----:B-----5:R-:W-:-:S03]  /*0320*/  FFMA R9, R6, R4, R9 ;  /* 0x0000000406097223 */ /* 0x020fc60000000009 */
[----:B------:R-:W-:Y:S01]  /*0330*/  UISETP.NE.AND UP0, UPT, UR4, URZ, UPT ;  /* 0x000000ff0400728c */ /* 0x000fe2000bf05270 */
[----:B------:R-:W-:-:S04]  /*0340*/  FFMA R6, R9, R4, R6 ;  /* 0x0000000409067223 */ /* 0x000fc80000000006 */
[----:B------:R-:W-:-:S04]  /*0350*/  FFMA R4, R9, R6, R4 ;  /* 0x0000000609047223 */ /* 0x000fc80000000004 */
[----:B------:R-:W-:Y:S05]  /*0360*/  BRA.U UP0, `(.L_x_3) ;  /* 0xfffffffd00e87547 */ /* 0x000fea000b83ffff */
.L_x_0:
[----:B-----5:R-:W-:Y:S01]  /*0370*/  STG.E desc[UR6][R2.64], R9 ;  /* 0x0000000902007986 */ /* 0x020fe2000c101906 */
[----:B------:R-:W-:Y:S05]  /*0380*/  EXIT ;  /* 0x000000000000794d */ /* 0x000fea0003800000 */
.L_x_4:
[----:B------:R-:W-:-:S00]  /*0390*/  BRA `(.L_x_4) ;  /* 0xfffffffc00fc7947 */ /* 0x000fc0000383ffff */
[----:B------:R-:W-:-:S00]  /*03a0*/  NOP ;  /* 0x0000000000007918 */ /* 0x000fc00000000000 */
        /* <DEDUP_REMOVED lines=13> */
.L_x_5:


//--------------------- .nv.shared.reserved.0     --------------------------
	.section	.nv.shared.reserved.0,"aw",@nobits
	.weak		__nv_reservedSMEM_offset_0_alias
	.size		__nv_reservedSMEM_offset_0_alias, 0, 64
	.other		__nv_reservedSMEM_offset_0_alias,@"STO_CUDA_RESERVED_SHARED STV_DEFAULT"
__nv_reservedSMEM_offset_0_alias:
	.zero		0
	.zero		64


//--------------------- .nv.constant0._Z10fma_kernelPfS_S_mi --------------------------
	.section	.nv.constant0._Z10fma_kernelPfS_S_mi,"a",@progbits
	.sectionflags	@""
	.align	4
.nv.constant0._Z10fma_kernelPfS_S_mi:
	.zero		932


//--------------------- SYMBOLS --------------------------

	.type		.nv.reservedSmem.offset0,@object
	.size		.nv.reservedSmem.offset0,0x4
